//
// Generated by NVIDIA NVVM Compiler
//
// Compiler Build ID: CL-36424714
// Cuda compilation tools, release 13.0, V13.0.88
// Based on NVVM 20.0.0
//

.version 9.0
.target sm_100
.address_size 64

	// .globl	_Z8mykernelPiS_i

.visible .entry _Z8mykernelPiS_i(
	.param .u64 .ptr .align 1 _Z8mykernelPiS_i_param_0,
	.param .u64 .ptr .align 1 _Z8mykernelPiS_i_param_1,
	.param .u32 _Z8mykernelPiS_i_param_2
)
{
	.reg .pred 	%p<6>;
	.reg .b32 	%r<37>;
	.reg .b64 	%rd<25>;

	ld.param.u64 	%rd10, [_Z8mykernelPiS_i_param_0];
	ld.param.u64 	%rd11, [_Z8mykernelPiS_i_param_1];
	ld.param.u32 	%r16, [_Z8mykernelPiS_i_param_2];
	cvta.to.global.u64 	%rd1, %rd10;
	cvta.to.global.u64 	%rd24, %rd11;
	mov.u32 	%r32, %tid.x;
	mov.u32 	%r18, %ntid.x;
	add.s32 	%r35, %r32, %r18;
	shl.b32 	%r3, %r18, 2;
	mul.wide.u32 	%rd3, %r35, 4;
	mul.wide.u32 	%rd4, %r18, 16;
	shl.b32 	%r19, %r18, 1;
	add.s32 	%r34, %r32, %r19;
	mul.wide.u32 	%rd5, %r34, 4;
	mad.lo.s32 	%r33, %r18, 3, %r32;
	mul.wide.u32 	%rd6, %r33, 4;
	mul.wide.u32 	%rd7, %r32, 4;
	mov.b32 	%r36, 0;
$L__BB0_1:
	setp.ge.s32 	%p1, %r32, %r16;
	@%p1 bra 	$L__BB0_3;
	add.s64 	%rd12, %rd24, %rd7;
	ld.global.u32 	%r20, [%rd12];
	mul.wide.s32 	%rd13, %r20, 4;
	add.s64 	%rd14, %rd1, %rd13;
	ld.global.u32 	%r21, [%rd14];
	add.s32 	%r22, %r21, %r20;
	st.global.u32 	[%rd14], %r22;
$L__BB0_3:
	setp.ge.s32 	%p2, %r35, %r16;
	@%p2 bra 	$L__BB0_5;
	add.s64 	%rd15, %rd24, %rd3;
	ld.global.u32 	%r23, [%rd15];
	mul.wide.s32 	%rd16, %r23, 4;
	add.s64 	%rd17, %rd1, %rd16;
	ld.global.u32 	%r24, [%rd17];
	add.s32 	%r25, %r24, %r23;
	st.global.u32 	[%rd17], %r25;
$L__BB0_5:
	setp.ge.s32 	%p3, %r34, %r16;
	@%p3 bra 	$L__BB0_7;
	add.s64 	%rd18, %rd24, %rd5;
	ld.global.u32 	%r26, [%rd18];
	mul.wide.s32 	%rd19, %r26, 4;
	add.s64 	%rd20, %rd1, %rd19;
	ld.global.u32 	%r27, [%rd20];
	add.s32 	%r28, %r27, %r26;
	st.global.u32 	[%rd20], %r28;
$L__BB0_7:
	setp.ge.s32 	%p4, %r33, %r16;
	@%p4 bra 	$L__BB0_9;
	add.s64 	%rd21, %rd24, %rd6;
	ld.global.u32 	%r29, [%rd21];
	mul.wide.s32 	%rd22, %r29, 4;
	add.s64 	%rd23, %rd1, %rd22;
	ld.global.u32 	%r30, [%rd23];
	add.s32 	%r31, %r30, %r29;
	st.global.u32 	[%rd23], %r31;
$L__BB0_9:
	add.s32 	%r36, %r36, 4;
	add.s32 	%r35, %r35, %r3;
	add.s64 	%rd24, %rd24, %rd4;
	add.s32 	%r34, %r34, %r3;
	add.s32 	%r33, %r33, %r3;
	add.s32 	%r32, %r32, %r3;
	setp.ne.s32 	%p5, %r36, 100;
	@%p5 bra 	$L__BB0_1;
	ret;

}


// ===== COMPILED SASS (sm_100) =====

	.target	sm_100

	.elftype	@"ET_EXEC"


//--------------------- .note.nv.tkinfo           --------------------------
	.section	.note.nv.tkinfo,"",@"SHT_NOTE"
	.sectionflags	@"SHF_NOTE_NV_TKINFO"
	.tkinfo
        /*0018*/ 	.word	0x00000002
        /*0030*/ 	.string	""
        /*0030*/ 	.string	"ptxas"
        /*0030*/ 	.string	"Cuda compilation tools, release 13.0, V13.0.88"
        /*0030*/ 	.string	"Build cuda_13.0.r13.0/compiler.36424714_0"
        /*0030*/ 	.string	"-arch sm_100 -m 64 "



//--------------------- .note.nv.cuinfo           --------------------------
	.section	.note.nv.cuinfo,"",@"SHT_NOTE"
	.sectionflags	@"SHF_NOTE_NV_CUINFO"
        /*0018*/ 	.short	0x0002
        /*001a*/ 	.short	0x0064
        /*001c*/ 	.short	0x0082
	.zero		2


//--------------------- .nv.info                  --------------------------
	.section	.nv.info,"",@"SHT_CUDA_INFO"
	.align	4


	//----- nvinfo : EIATTR_REGCOUNT
	.align		4
        /*0000*/ 	.byte	0x04, 0x2f
        /*0002*/ 	.short	(.L_1 - .L_0)
	.align		4
.L_0:
        /*0004*/ 	.word	index@(_Z8mykernelPiS_i)
        /*0008*/ 	.word	0x00000020


	//----- nvinfo : EIATTR_FRAME_SIZE
	.align		4
.L_1:
        /*000c*/ 	.byte	0x04, 0x11
        /*000e*/ 	.short	(.L_3 - .L_2)
	.align		4
.L_2:
        /*0010*/ 	.word	index@(_Z8mykernelPiS_i)
        /*0014*/ 	.word	0x00000000


	//----- nvinfo : EIATTR_MIN_STACK_SIZE
	.align		4
.L_3:
        /*0018*/ 	.byte	0x04, 0x12
        /*001a*/ 	.short	(.L_5 - .L_4)
	.align		4
.L_4:
        /*001c*/ 	.word	index@(_Z8mykernelPiS_i)
        /*0020*/ 	.word	0x00000000
.L_5:


//--------------------- .nv.compat                --------------------------
	.section	.nv.compat,"",@"SHT_CUDA_COMPAT_INFO"
	.align	4
        /*0000*/ 	.byte	0x02, 0x09, 0x00, 0x00, 0x02, 0x02, 0x01, 0x00, 0x02, 0x05, 0x05, 0x00, 0x03, 0x07, 0x01, 0x01
        /*0010*/ 	.byte	0x02, 0x03, 0x00, 0x00, 0x02, 0x06, 0x01, 0x00, 0x04, 0x0b, 0x08, 0x00, 0x09, 0x00, 0x00, 0x00
        /*0020*/ 	.byte	0x00, 0x00, 0x00, 0x00


//--------------------- .nv.info._Z8mykernelPiS_i --------------------------
	.section	.nv.info._Z8mykernelPiS_i,"",@"SHT_CUDA_INFO"
	.sectionflags	@""
	.align	4


	//----- nvinfo : EIATTR_CUDA_API_VERSION
	.align		4
        /*0000*/ 	.byte	0x04, 0x37
        /*0002*/ 	.short	(.L_7 - .L_6)
.L_6:
        /*0004*/ 	.word	0x00000082


	//----- nvinfo : EIATTR_KPARAM_INFO
	.align		4
.L_7:
        /*0008*/ 	.byte	0x04, 0x17
        /*000a*/ 	.short	(.L_9 - .L_8)
.L_8:
        /*000c*/ 	.word	0x00000000
        /*0010*/ 	.short	0x0002
        /*0012*/ 	.short	0x0010
        /*0014*/ 	.byte	0x00, 0xf0, 0x11, 0x00


	//----- nvinfo : EIATTR_KPARAM_INFO
	.align		4
.L_9:
        /*0018*/ 	.byte	0x04, 0x17
        /*001a*/ 	.short	(.L_11 - .L_10)
.L_10:
        /*001c*/ 	.word	0x00000000
        /*0020*/ 	.short	0x0001
        /*0022*/ 	.short	0x0008
        /*0024*/ 	.byte	0x00, 0xf5, 0x21, 0x00


	//----- nvinfo : EIATTR_KPARAM_INFO
	.align		4
.L_11:
        /*0028*/ 	.byte	0x04, 0x17
        /*002a*/ 	.short	(.L_13 - .L_12)
.L_12:
        /*002c*/ 	.word	0x00000000
        /*0030*/ 	.short	0x0000
        /*0032*/ 	.short	0x0000
        /*0034*/ 	.byte	0x00, 0xf5, 0x21, 0x00


	//----- nvinfo : EIATTR_SPARSE_MMA_MASK
	.align		4
.L_13:
        /*0038*/ 	.byte	0x03, 0x50
        /*003a*/ 	.short	0x0000


	//----- nvinfo : EIATTR_MAXREG_COUNT
	.align		4
        /*003c*/ 	.byte	0x03, 0x1b
        /*003e*/ 	.short	0x00ff


	//----- nvinfo : EIATTR_MERCURY_ISA_VERSION
	.align		4
        /*0040*/ 	.byte	0x03, 0x5f
        /*0042*/ 	.short	0x0101


	//----- nvinfo : EIATTR_VRC_CTA_INIT_COUNT
	.align		4
        /*0044*/ 	.byte	0x02, 0x4a
	.zero		1
	.zero		1


	//----- nvinfo : EIATTR_EXIT_INSTR_OFFSETS
	.align		4
        /*0048*/ 	.byte	0x04, 0x1c
        /*004a*/ 	.short	(.L_15 - .L_14)


	//   ....[0]....
.L_14:
        /*004c*/ 	.word	0x00000360


	//----- nvinfo : EIATTR_CBANK_PARAM_SIZE
	.align		4
.L_15:
        /*0050*/ 	.byte	0x03, 0x19
        /*0052*/ 	.short	0x0014


	//----- nvinfo : EIATTR_PARAM_CBANK
	.align		4
        /*0054*/ 	.byte	0x04, 0x0a
        /*0056*/ 	.short	(.L_17 - .L_16)
	.align		4
.L_16:
        /*0058*/ 	.word	index@(.nv.constant0._Z8mykernelPiS_i)
        /*005c*/ 	.short	0x0380
        /*005e*/ 	.short	0x0014


	//----- nvinfo : EIATTR_SW_WAR
	.align		4
.L_17:
        /*0060*/ 	.byte	0x04, 0x36
        /*0062*/ 	.short	(.L_19 - .L_18)
.L_18:
        /*0064*/ 	.word	0x00000008
.L_19:


//--------------------- .nv.callgraph             --------------------------
	.section	.nv.callgraph,"",@"SHT_CUDA_CALLGRAPH"
	.align	4
	.sectionentsize	8
	.align		4
        /*0000*/ 	.word	0x00000000
	.align		4
        /*0004*/ 	.word	0xffffffff
	.align		4
        /*0008*/ 	.word	0x00000000
	.align		4
        /*000c*/ 	.word	0xfffffffe
	.align		4
        /*0010*/ 	.word	0x00000000
	.align		4
        /*0014*/ 	.word	0xfffffffd
	.align		4
        /*0018*/ 	.word	0x00000000
	.align		4
        /*001c*/ 	.word	0xfffffffc


//--------------------- .text._Z8mykernelPiS_i    --------------------------
	.section	.text._Z8mykernelPiS_i,"ax",@progbits
	.align	128
        .global         _Z8mykernelPiS_i
        .type           _Z8mykernelPiS_i,@function
        .size           _Z8mykernelPiS_i,(.L_x_2 - _Z8mykernelPiS_i)
        .other          _Z8mykernelPiS_i,@"STO_CUDA_ENTRY STV_DEFAULT"
_Z8mykernelPiS_i:
.text._Z8mykernelPiS_i:
[----:B------:R-:W-:Y:S01]  /*0000*/  LDC R1, c[0x0][0x37c] ;  /* 0x0000df00ff017b82 */ /* 0x000fe20000000800 */
[----:B------:R-:W0:Y:S07]  /*0010*/  S2R R5, SR_TID.X ;  /* 0x0000000000057919 */ /* 0x000e2e0000002100 */
[----:B------:R-:W0:Y:S01]  /*0020*/  LDC R0, c[0x0][0x360] ;  /* 0x0000d800ff007b82 */ /* 0x000e220000000800 */
[----:B------:R-:W1:Y:S01]  /*0030*/  LDCU.64 UR6, c[0x0][0x358] ;  /* 0x00006b00ff0677ac */ /* 0x000e620008000a00 */
[----:B------:R-:W2:Y:S06]  /*0040*/  LDCU UR5, c[0x0][0x390] ;  /* 0x00007200ff0577ac */ /* 0x000eac0008000800 */
[----:B------:R-:W3:Y:S01]  /*0050*/  LDC.64 R2, c[0x0][0x388] ;  /* 0x0000e200ff027b82 */ /* 0x000ee20000000a00 */
[----:B------:R-:W-:Y:S01]  /*0060*/  UMOV UR4, URZ ;  /* 0x000000ff00047c82 */ /* 0x000fe20008000000 */
[----:B0-----:R-:W-:Y:S01]  /*0070*/  IADD3 R9, PT, PT, R5, R0, RZ ;  /* 0x0000000005097210 */ /* 0x001fe20007ffe0ff */
[C-C-:B------:R-:W-:Y:S01]  /*0080*/  IMAD R13, R0.reuse, 0x3, R5.reuse ;  /* 0x00000003000d7824 */ /* 0x140fe200078e0205 */
[----:B------:R-:W-:Y:S01]  /*0090*/  LEA R11, R0, R5, 0x1 ;  /* 0x00000005000b7211 */ /* 0x000fe200078e08ff */
[----:B------:R-:W-:Y:S01]  /*00a0*/  IMAD.MOV.U32 R7, RZ, RZ, R5 ;  /* 0x000000ffff077224 */ /* 0x000fe200078e0005 */
[----:B------:R-:W-:Y:S01]  /*00b0*/  MOV R19, R9 ;  /* 0x0000000900137202 */ /* 0x000fe20000000f00 */
[----:B------:R-:W-:Y:S01]  /*00c0*/  IMAD.MOV.U32 R17, RZ, RZ, R13 ;  /* 0x000000ffff117224 */ /* 0x000fe200078e000d */
[----:B-12---:R-:W-:-:S07]  /*00d0*/  MOV R15, R11 ;  /* 0x0000000b000f7202 */ /* 0x006fce0000000f00 */
.L_x_0:
[----:B------:R-:W-:-:S13]  /*00e0*/  ISETP.GE.AND P1, PT, R7, UR5, PT ;  /* 0x0000000507007c0c */ /* 0x000fda000bf26270 */
[----:B-1-3--:R-:W-:Y:S01]  /*00f0*/  @!P1 IMAD.WIDE.U32 R24, R5, 0x4, R2 ;  /* 0x0000000405189825 */ /* 0x00afe200078e0002 */
[----:B------:R-:W0:Y:S05]  /*0100*/  @!P1 LDC.64 R20, c[0x0][0x380] ;  /* 0x0000e000ff149b82 */ /* 0x000e2a0000000a00 */
[----:B------:R-:W0:Y:S01]  /*0110*/  @!P1 LDG.E R25, desc[UR6][R24.64] ;  /* 0x0000000618199981 */ /* 0x000e22000c1e1900 */
[----:B------:R-:W-:Y:S01]  /*0120*/  ISETP.GE.AND P0, PT, R19, UR5, PT ;  /* 0x0000000513007c0c */ /* 0x000fe2000bf06270 */
[----:B0-----:R-:W-:-:S12]  /*0130*/  @!P1 IMAD.WIDE R20, R25, 0x4, R20 ;  /* 0x0000000419149825 */ /* 0x001fd800078e0214 */
[----:B------:R-:W0:Y:S01]  /*0140*/  @!P0 LDC.64 R22, c[0x0][0x380] ;  /* 0x0000e000ff168b82 */ /* 0x000e220000000a00 */
[----:B------:R-:W2:Y:S01]  /*0150*/  @!P1 LDG.E R4, desc[UR6][R20.64] ;  /* 0x0000000614049981 */ /* 0x000ea2000c1e1900 */
[----:B------:R-:W-:Y:S01]  /*0160*/  @!P0 IMAD.WIDE.U32 R26, R9, 0x4, R2 ;  /* 0x00000004091a8825 */ /* 0x000fe200078e0002 */
[----:B--2---:R-:W-:-:S05]  /*0170*/  @!P1 IADD3 R4, PT, PT, R25, R4, RZ ;  /* 0x0000000419049210 */ /* 0x004fca0007ffe0ff */
[----:B------:R1:W-:Y:S04]  /*0180*/  @!P1 STG.E desc[UR6][R20.64], R4 ;  /* 0x0000000414009986 */ /* 0x0003e8000c101906 */
[----:B------:R-:W0:Y:S01]  /*0190*/  @!P0 LDG.E R27, desc[UR6][R26.64] ;  /* 0x000000061a1b8981 */ /* 0x000e22000c1e1900 */
[----:B------:R-:W-:Y:S01]  /*01a0*/  ISETP.GE.AND P1, PT, R15, UR5, PT ;  /* 0x000000050f007c0c */ /* 0x000fe2000bf26270 */
[----:B0-----:R-:W-:-:S12]  /*01b0*/  @!P0 IMAD.WIDE R22, R27, 0x4, R22 ;  /* 0x000000041b168825 */ /* 0x001fd800078e0216 */
[----:B------:R-:W1:Y:S01]  /*01c0*/  @!P1 LDC.64 R28, c[0x0][0x380] ;  /* 0x0000e000ff1c9b82 */ /* 0x000e620000000a00 */
[----:B------:R-:W2:Y:S01]  /*01d0*/  @!P0 LDG.E R6, desc[UR6][R22.64] ;  /* 0x0000000616068981 */ /* 0x000ea2000c1e1900 */
[----:B------:R-:W-:Y:S01]  /*01e0*/  @!P1 IMAD.WIDE.U32 R24, R11, 0x4, R2 ;  /* 0x000000040b189825 */ /* 0x000fe200078e0002 */
[----:B--2---:R-:W-:-:S05]  /*01f0*/  @!P0 IADD3 R6, PT, PT, R27, R6, RZ ;  /* 0x000000061b068210 */ /* 0x004fca0007ffe0ff */
[----:B------:R0:W-:Y:S04]  /*0200*/  @!P0 STG.E desc[UR6][R22.64], R6 ;  /* 0x0000000616008986 */ /* 0x0001e8000c101906 */
[----:B------:R-:W1:Y:S01]  /*0210*/  @!P1 LDG.E R25, desc[UR6][R24.64] ;  /* 0x0000000618199981 */ /* 0x000e62000c1e1900 */
[----:B------:R-:W-:Y:S01]  /*0220*/  ISETP.GE.AND P0, PT, R17, UR5, PT ;  /* 0x0000000511007c0c */ /* 0x000fe2000bf06270 */
[----:B-1----:R-:W-:-:S12]  /*0230*/  @!P1 IMAD.WIDE R20, R25, 0x4, R28 ;  /* 0x0000000419149825 */ /* 0x002fd800078e021c */
[----:B------:R-:W0:Y:S01]  /*0240*/  @!P0 LDC.64 R28, c[0x0][0x380] ;  /* 0x0000e000ff1c8b82 */ /* 0x000e220000000a00 */
[----:B------:R-:W2:Y:S01]  /*0250*/  @!P1 LDG.E R4, desc[UR6][R20.64] ;  /* 0x0000000614049981 */ /* 0x000ea2000c1e1900 */
[----:B------:R-:W-:-:S04]  /*0260*/  @!P0 IMAD.WIDE.U32 R26, R13, 0x4, R2 ;  /* 0x000000040d1a8825 */ /* 0x000fc800078e0002 */
[----:B--2---:R-:W-:-:S05]  /*0270*/  @!P1 IMAD.IADD R4, R25, 0x1, R4 ;  /* 0x0000000119049824 */ /* 0x004fca00078e0204 */
[----:B------:R1:W-:Y:S04]  /*0280*/  @!P1 STG.E desc[UR6][R20.64], R4 ;  /* 0x0000000414009986 */ /* 0x0003e8000c101906 */
[----:B------:R-:W0:Y:S02]  /*0290*/  @!P0 LDG.E R27, desc[UR6][R26.64] ;  /* 0x000000061a1b8981 */ /* 0x000e24000c1e1900 */
[----:B0-----:R-:W-:-:S05]  /*02a0*/  @!P0 IMAD.WIDE R22, R27, 0x4, R28 ;  /* 0x000000041b168825 */ /* 0x001fca00078e021c */
[----:B------:R-:W2:Y:S01]  /*02b0*/  @!P0 LDG.E R6, desc[UR6][R22.64] ;  /* 0x0000000616068981 */ /* 0x000ea2000c1e1900 */
[----:B------:R-:W-:Y:S01]  /*02c0*/  UIADD3 UR4, UPT, UPT, UR4, 0x4, URZ ;  /* 0x0000000404047890 */ /* 0x000fe2000fffe0ff */
[C---:B------:R-:W-:Y:S01]  /*02d0*/  LEA R19, R0.reuse, R19, 0x2 ;  /* 0x0000001300137211 */ /* 0x040fe200078e10ff */
[C---:B------:R-:W-:Y:S01]  /*02e0*/  IMAD R15, R0.reuse, 0x4, R15 ;  /* 0x00000004000f7824 */ /* 0x040fe200078e020f */
[C---:B------:R-:W-:Y:S01]  /*02f0*/  LEA R17, R0.reuse, R17, 0x2 ;  /* 0x0000001100117211 */ /* 0x040fe200078e10ff */
[----:B------:R-:W-:Y:S01]  /*0300*/  UISETP.NE.AND UP0, UPT, UR4, 0x64, UPT ;  /* 0x000000640400788c */ /* 0x000fe2000bf05270 */
[C---:B------:R-:W-:Y:S01]  /*0310*/  LEA R7, R0.reuse, R7, 0x2 ;  /* 0x0000000700077211 */ /* 0x040fe200078e10ff */
[----:B------:R-:W-:Y:S01]  /*0320*/  IMAD.WIDE.U32 R2, R0, 0x10, R2 ;  /* 0x0000001000027825 */ /* 0x000fe200078e0002 */
[----:B--2---:R-:W-:-:S05]  /*0330*/  @!P0 IADD3 R25, PT, PT, R27, R6, RZ ;  /* 0x000000061b198210 */ /* 0x004fca0007ffe0ff */
[----:B------:R1:W-:Y:S01]  /*0340*/  @!P0 STG.E desc[UR6][R22.64], R25 ;  /* 0x0000001916008986 */ /* 0x0003e2000c101906 */
[----:B------:R-:W-:Y:S05]  /*0350*/  BRA.U UP0, `(.L_x_0) ;  /* 0xfffffffd00607547 */ /* 0x000fea000b83ffff */
[----:B------:R-:W-:Y:S05]  /*0360*/  EXIT ;  /* 0x000000000000794d */ /* 0x000fea0003800000 */
.L_x_1:
[----:B------:R-:W-:-:S00]  /*0370*/  BRA `(.L_x_1) ;  /* 0xfffffffc00fc7947 */ /* 0x000fc0000383ffff */
[----:B------:R-:W-:-:S00]  /*0380*/  NOP ;  /* 0x0000000000007918 */ /* 0x000fc00000000000 */
[----:B------:R-:W-:-:S00]  /*0390*/  NOP ;  /* 0x0000000000007918 */ /* 0x000fc00000000000 */
[----:B------:R-:W-:-:S00]  /*03a0*/  NOP ;  /* 0x0000000000007918 */ /* 0x000fc00000000000 */
[----:B------:R-:W-:-:S00]  /*03b0*/  NOP ;  /* 0x0000000000007918 */ /* 0x000fc00000000000 */
[----:B------:R-:W-:-:S00]  /*03c0*/  NOP ;  /* 0x0000000000007918 */ /* 0x000fc00000000000 */
[----:B------:R-:W-:-:S00]  /*03d0*/  NOP ;  /* 0x0000000000007918 */ /* 0x000fc00000000000 */
[----:B------:R-:W-:-:S00]  /*03e0*/  NOP ;  /* 0x0000000000007918 */ /* 0x000fc00000000000 */
[----:B------:R-:W-:-:S00]  /*03f0*/  NOP ;  /* 0x0000000000007918 */ /* 0x000fc00000000000 */
.L_x_2:


//--------------------- .nv.shared.reserved.0     --------------------------
	.section	.nv.shared.reserved.0,"aw",@nobits
	.weak		__nv_reservedSMEM_offset_0_alias
	.size		__nv_reservedSMEM_offset_0_alias, 0, 64
	.other		__nv_reservedSMEM_offset_0_alias,@"STO_CUDA_RESERVED_SHARED STV_DEFAULT"
__nv_reservedSMEM_offset_0_alias:
	.zero		0
	.zero		64


//--------------------- .nv.constant0._Z8mykernelPiS_i --------------------------
	.section	.nv.constant0._Z8mykernelPiS_i,"a",@progbits
	.sectionflags	@""
	.align	4
.nv.constant0._Z8mykernelPiS_i:
	.zero		916


//--------------------- SYMBOLS --------------------------

	.type		.nv.reservedSmem.offset0,@object
	.size		.nv.reservedSmem.offset0,0x4
